//
// Generated by NVIDIA NVVM Compiler
//
// Compiler Build ID: CL-36424714
// Cuda compilation tools, release 13.0, V13.0.88
// Based on NVVM 20.0.0
//

.version 9.0
.target sm_100
.address_size 64

	// .globl	_Z17oddEvenSortKernelPii

.visible .entry _Z17oddEvenSortKernelPii(
	.param .u64 .ptr .align 1 _Z17oddEvenSortKernelPii_param_0,
	.param .u32 _Z17oddEvenSortKernelPii_param_1
)
{
	.reg .pred 	%p<26>;
	.reg .b32 	%r<39>;
	.reg .b64 	%rd<7>;

	ld.param.u64 	%rd3, [_Z17oddEvenSortKernelPii_param_0];
	ld.param.u32 	%r24, [_Z17oddEvenSortKernelPii_param_1];
	setp.lt.s32 	%p3, %r24, 1;
	@%p3 bra 	$L__BB0_26;
	mov.u32 	%r26, %ntid.x;
	mov.u32 	%r27, %ctaid.x;
	mov.u32 	%r28, %tid.x;
	mad.lo.s32 	%r29, %r27, %r26, %r28;
	cvta.to.global.u64 	%rd4, %rd3;
	and.b32  	%r31, %r29, -2147483647;
	setp.eq.s32 	%p4, %r31, 1;
	add.s32 	%r32, %r24, -1;
	setp.lt.s32 	%p5, %r29, %r32;
	and.pred  	%p1, %p4, %p5;
	mul.wide.u32 	%rd5, %r29, 4;
	add.s64 	%rd1, %rd4, %rd5;
	and.b32  	%r33, %r29, 1;
	setp.eq.b32 	%p6, %r33, 1;
	not.pred 	%p7, %p6;
	and.pred  	%p2, %p7, %p5;
	mul.wide.s32 	%rd6, %r29, 4;
	add.s64 	%rd2, %rd4, %rd6;
	and.b32  	%r1, %r24, 3;
	setp.lt.u32 	%p8, %r24, 4;
	mov.b32 	%r38, 0;
	@%p8 bra 	$L__BB0_16;
	and.b32  	%r38, %r24, 2147483644;
	neg.s32 	%r35, %r38;
	not.pred 	%p9, %p2;
$L__BB0_3:
	bar.sync 	0;
	@%p9 bra 	$L__BB0_6;
	ld.global.u32 	%r5, [%rd2];
	ld.global.u32 	%r6, [%rd2+4];
	setp.le.s32 	%p10, %r5, %r6;
	@%p10 bra 	$L__BB0_6;
	st.global.u32 	[%rd2], %r6;
	st.global.u32 	[%rd2+4], %r5;
$L__BB0_6:
	bar.sync 	0;
	not.pred 	%p11, %p1;
	@%p11 bra 	$L__BB0_9;
	ld.global.u32 	%r7, [%rd1];
	ld.global.u32 	%r8, [%rd1+4];
	setp.le.s32 	%p12, %r7, %r8;
	@%p12 bra 	$L__BB0_9;
	st.global.u32 	[%rd1], %r8;
	st.global.u32 	[%rd1+4], %r7;
$L__BB0_9:
	bar.sync 	0;
	@%p9 bra 	$L__BB0_12;
	ld.global.u32 	%r9, [%rd2];
	ld.global.u32 	%r10, [%rd2+4];
	setp.le.s32 	%p14, %r9, %r10;
	@%p14 bra 	$L__BB0_12;
	st.global.u32 	[%rd2], %r10;
	st.global.u32 	[%rd2+4], %r9;
$L__BB0_12:
	bar.sync 	0;
	@%p11 bra 	$L__BB0_15;
	ld.global.u32 	%r11, [%rd1];
	ld.global.u32 	%r12, [%rd1+4];
	setp.le.s32 	%p16, %r11, %r12;
	@%p16 bra 	$L__BB0_15;
	st.global.u32 	[%rd1], %r12;
	st.global.u32 	[%rd1+4], %r11;
$L__BB0_15:
	add.s32 	%r35, %r35, 4;
	setp.ne.s32 	%p17, %r35, 0;
	@%p17 bra 	$L__BB0_3;
$L__BB0_16:
	setp.eq.s32 	%p18, %r1, 0;
	@%p18 bra 	$L__BB0_26;
	neg.s32 	%r37, %r1;
	not.pred 	%p23, %p2;
	not.pred 	%p21, %p1;
$L__BB0_18:
	.pragma "nounroll";
	bar.sync 	0;
	and.b32  	%r34, %r38, 1;
	setp.eq.b32 	%p19, %r34, 1;
	not.pred 	%p20, %p19;
	@%p20 bra 	$L__BB0_22;
	@%p21 bra 	$L__BB0_25;
	ld.global.u32 	%r18, [%rd1];
	ld.global.u32 	%r19, [%rd1+4];
	setp.le.s32 	%p22, %r18, %r19;
	@%p22 bra 	$L__BB0_25;
	st.global.u32 	[%rd1], %r19;
	st.global.u32 	[%rd1+4], %r18;
	bra.uni 	$L__BB0_25;
$L__BB0_22:
	@%p23 bra 	$L__BB0_25;
	ld.global.u32 	%r20, [%rd2];
	ld.global.u32 	%r21, [%rd2+4];
	setp.le.s32 	%p24, %r20, %r21;
	@%p24 bra 	$L__BB0_25;
	st.global.u32 	[%rd2], %r21;
	st.global.u32 	[%rd2+4], %r20;
$L__BB0_25:
	add.s32 	%r38, %r38, 1;
	add.s32 	%r37, %r37, 1;
	setp.ne.s32 	%p25, %r37, 0;
	@%p25 bra 	$L__BB0_18;
$L__BB0_26:
	ret;

}


// ===== COMPILED SASS (sm_100) =====

	.target	sm_100

	.elftype	@"ET_EXEC"


//--------------------- .note.nv.tkinfo           --------------------------
	.section	.note.nv.tkinfo,"",@"SHT_NOTE"
	.sectionflags	@"SHF_NOTE_NV_TKINFO"
	.tkinfo
        /*0018*/ 	.word	0x00000002
        /*0030*/ 	.string	""
        /*0030*/ 	.string	"ptxas"
        /*0030*/ 	.string	"Cuda compilation tools, release 13.0, V13.0.88"
        /*0030*/ 	.string	"Build cuda_13.0.r13.0/compiler.36424714_0"
        /*0030*/ 	.string	"-arch sm_100 -m 64 "



//--------------------- .note.nv.cuinfo           --------------------------
	.section	.note.nv.cuinfo,"",@"SHT_NOTE"
	.sectionflags	@"SHF_NOTE_NV_CUINFO"
        /*0018*/ 	.short	0x0002
        /*001a*/ 	.short	0x0064
        /*001c*/ 	.short	0x0082
	.zero		2


//--------------------- .nv.info                  --------------------------
	.section	.nv.info,"",@"SHT_CUDA_INFO"
	.align	4


	//----- nvinfo : EIATTR_REGCOUNT
	.align		4
        /*0000*/ 	.byte	0x04, 0x2f
        /*0002*/ 	.short	(.L_1 - .L_0)
	.align		4
.L_0:
        /*0004*/ 	.word	index@(_Z17oddEvenSortKernelPii)
        /*0008*/ 	.word	0x0000000c


	//----- nvinfo : EIATTR_FRAME_SIZE
	.align		4
.L_1:
        /*000c*/ 	.byte	0x04, 0x11
        /*000e*/ 	.short	(.L_3 - .L_2)
	.align		4
.L_2:
        /*0010*/ 	.word	index@(_Z17oddEvenSortKernelPii)
        /*0014*/ 	.word	0x00000000


	//----- nvinfo : EIATTR_MIN_STACK_SIZE
	.align		4
.L_3:
        /*0018*/ 	.byte	0x04, 0x12
        /*001a*/ 	.short	(.L_5 - .L_4)
	.align		4
.L_4:
        /*001c*/ 	.word	index@(_Z17oddEvenSortKernelPii)
        /*0020*/ 	.word	0x00000000
.L_5:


//--------------------- .nv.compat                --------------------------
	.section	.nv.compat,"",@"SHT_CUDA_COMPAT_INFO"
	.align	4
        /*0000*/ 	.byte	0x02, 0x09, 0x00, 0x00, 0x02, 0x02, 0x01, 0x00, 0x02, 0x05, 0x05, 0x00, 0x03, 0x07, 0x01, 0x01
        /*0010*/ 	.byte	0x02, 0x03, 0x00, 0x00, 0x02, 0x06, 0x01, 0x00, 0x04, 0x0b, 0x08, 0x00, 0x09, 0x00, 0x00, 0x00
        /*0020*/ 	.byte	0x00, 0x00, 0x00, 0x00


//--------------------- .nv.info._Z17oddEvenSortKernelPii --------------------------
	.section	.nv.info._Z17oddEvenSortKernelPii,"",@"SHT_CUDA_INFO"
	.sectionflags	@""
	.align	4


	//----- nvinfo : EIATTR_CUDA_API_VERSION
	.align		4
        /*0000*/ 	.byte	0x04, 0x37
        /*0002*/ 	.short	(.L_7 - .L_6)
.L_6:
        /*0004*/ 	.word	0x00000082


	//----- nvinfo : EIATTR_KPARAM_INFO
	.align		4
.L_7:
        /*0008*/ 	.byte	0x04, 0x17
        /*000a*/ 	.short	(.L_9 - .L_8)
.L_8:
        /*000c*/ 	.word	0x00000000
        /*0010*/ 	.short	0x0001
        /*0012*/ 	.short	0x0008
        /*0014*/ 	.byte	0x00, 0xf0, 0x11, 0x00


	//----- nvinfo : EIATTR_KPARAM_INFO
	.align		4
.L_9:
        /*0018*/ 	.byte	0x04, 0x17
        /*001a*/ 	.short	(.L_11 - .L_10)
.L_10:
        /*001c*/ 	.word	0x00000000
        /*0020*/ 	.short	0x0000
        /*0022*/ 	.short	0x0000
        /*0024*/ 	.byte	0x00, 0xf5, 0x21, 0x00


	//----- nvinfo : EIATTR_SPARSE_MMA_MASK
	.align		4
.L_11:
        /*0028*/ 	.byte	0x03, 0x50
        /*002a*/ 	.short	0x0000


	//----- nvinfo : EIATTR_MAXREG_COUNT
	.align		4
        /*002c*/ 	.byte	0x03, 0x1b
        /*002e*/ 	.short	0x00ff


	//----- nvinfo : EIATTR_NUM_BARRIERS
	.align		4
        /*0030*/ 	.byte	0x02, 0x4c
        /*0032*/ 	.byte	0x01
	.zero		1


	//----- nvinfo : EIATTR_MERCURY_ISA_VERSION
	.align		4
        /*0034*/ 	.byte	0x03, 0x5f
        /*0036*/ 	.short	0x0101


	//----- nvinfo : EIATTR_VRC_CTA_INIT_COUNT
	.align		4
        /*0038*/ 	.byte	0x02, 0x4a
	.zero		1
	.zero		1


	//----- nvinfo : EIATTR_EXIT_INSTR_OFFSETS
	.align		4
        /*003c*/ 	.byte	0x04, 0x1c
        /*003e*/ 	.short	(.L_13 - .L_12)


	//   ....[0]....
.L_12:
        /*0040*/ 	.word	0x00000030


	//   ....[1]....
        /*0044*/ 	.word	0x00000400


	//   ....[2]....
        /*0048*/ 	.word	0x000005a0


	//----- nvinfo : EIATTR_CRS_STACK_SIZE
	.align		4
.L_13:
        /*004c*/ 	.byte	0x04, 0x1e
        /*004e*/ 	.short	(.L_15 - .L_14)
.L_14:
        /*0050*/ 	.word	0x00000000


	//----- nvinfo : EIATTR_CBANK_PARAM_SIZE
	.align		4
.L_15:
        /*0054*/ 	.byte	0x03, 0x19
        /*0056*/ 	.short	0x000c


	//----- nvinfo : EIATTR_PARAM_CBANK
	.align		4
        /*0058*/ 	.byte	0x04, 0x0a
        /*005a*/ 	.short	(.L_17 - .L_16)
	.align		4
.L_16:
        /*005c*/ 	.word	index@(.nv.constant0._Z17oddEvenSortKernelPii)
        /*0060*/ 	.short	0x0380
        /*0062*/ 	.short	0x000c


	//----- nvinfo : EIATTR_SW_WAR
	.align		4
.L_17:
        /*0064*/ 	.byte	0x04, 0x36
        /*0066*/ 	.short	(.L_19 - .L_18)
.L_18:
        /*0068*/ 	.word	0x00000008
.L_19:


//--------------------- .nv.callgraph             --------------------------
	.section	.nv.callgraph,"",@"SHT_CUDA_CALLGRAPH"
	.align	4
	.sectionentsize	8
	.align		4
        /*0000*/ 	.word	0x00000000
	.align		4
        /*0004*/ 	.word	0xffffffff
	.align		4
        /*0008*/ 	.word	0x00000000
	.align		4
        /*000c*/ 	.word	0xfffffffe
	.align		4
        /*0010*/ 	.word	0x00000000
	.align		4
        /*0014*/ 	.word	0xfffffffd
	.align		4
        /*0018*/ 	.word	0x00000000
	.align		4
        /*001c*/ 	.word	0xfffffffc


//--------------------- .text._Z17oddEvenSortKernelPii --------------------------
	.section	.text._Z17oddEvenSortKernelPii,"ax",@progbits
	.align	128
        .global         _Z17oddEvenSortKernelPii
        .type           _Z17oddEvenSortKernelPii,@function
        .size           _Z17oddEvenSortKernelPii,(.L_x_15 - _Z17oddEvenSortKernelPii)
        .other          _Z17oddEvenSortKernelPii,@"STO_CUDA_ENTRY STV_DEFAULT"
_Z17oddEvenSortKernelPii:
.text._Z17oddEvenSortKernelPii:
[----:B------:R-:W-:Y:S08]  /*0000*/  LDC R1, c[0x0][0x37c] ;  /* 0x0000df00ff017b82 */ /* 0x000ff00000000800 */
[----:B------:R-:W0:Y:S02]  /*0010*/  LDC R8, c[0x0][0x388] ;  /* 0x0000e200ff087b82 */ /* 0x000e240000000800 */
[----:B0-----:R-:W-:-:S13]  /*0020*/  ISETP.GE.AND P0, PT, R8, 0x1, PT ;  /* 0x000000010800780c */ /* 0x001fda0003f06270 */
[----:B------:R-:W-:Y:S05]  /*0030*/  @!P0 EXIT ;  /* 0x000000000000894d */ /* 0x000fea0003800000 */
[----:B------:R-:W0:Y:S01]  /*0040*/  S2R R7, SR_CTAID.X ;  /* 0x0000000000077919 */ /* 0x000e220000002500 */
[----:B------:R-:W0:Y:S01]  /*0050*/  LDCU UR4, c[0x0][0x360] ;  /* 0x00006c00ff0477ac */ /* 0x000e220008000800 */
[----:B------:R-:W1:Y:S01]  /*0060*/  LDC.64 R4, c[0x0][0x380] ;  /* 0x0000e000ff047b82 */ /* 0x000e620000000a00 */
[C---:B------:R-:W-:Y:S01]  /*0070*/  ISETP.GE.U32.AND P2, PT, R8.reuse, 0x4, PT ;  /* 0x000000040800780c */ /* 0x040fe20003f46070 */
[----:B------:R-:W0:Y:S01]  /*0080*/  S2R R0, SR_TID.X ;  /* 0x0000000000007919 */ /* 0x000e220000002100 */
[----:B------:R-:W-:Y:S02]  /*0090*/  IMAD.MOV.U32 R6, RZ, RZ, RZ ;  /* 0x000000ffff067224 */ /* 0x000fe400078e00ff */
[----:B0-----:R-:W-:Y:S01]  /*00a0*/  IMAD R7, R7, UR4, R0 ;  /* 0x0000000407077c24 */ /* 0x001fe2000f8e0200 */
[----:B------:R-:W0:Y:S01]  /*00b0*/  LDCU.64 UR4, c[0x0][0x358] ;  /* 0x00006b00ff0477ac */ /* 0x000e220008000a00 */
[----:B------:R-:W-:-:S03]  /*00c0*/  VIADD R0, R8, 0xffffffff ;  /* 0xffffffff08007836 */ /* 0x000fc60000000000 */
[C---:B------:R-:W-:Y:S02]  /*00d0*/  LOP3.LUT R2, R7.reuse, 0x1, RZ, 0xc0, !PT ;  /* 0x0000000107027812 */ /* 0x040fe400078ec0ff */
[C---:B------:R-:W-:Y:S02]  /*00e0*/  ISETP.GE.AND P0, PT, R7.reuse, R0, PT ;  /* 0x000000000700720c */ /* 0x040fe40003f06270 */
[----:B------:R-:W-:-:S04]  /*00f0*/  LOP3.LUT R0, R7, 0x80000001, RZ, 0xc0, !PT ;  /* 0x8000000107007812 */ /* 0x000fc800078ec0ff */
[----:B------:R-:W-:Y:S02]  /*0100*/  ISETP.EQ.AND P1, PT, R0, 0x1, !P0 ;  /* 0x000000010000780c */ /* 0x000fe40004722270 */
[----:B------:R-:W-:Y:S01]  /*0110*/  ISETP.NE.U32.AND P0, PT, R2, 0x1, !P0 ;  /* 0x000000010200780c */ /* 0x000fe20004705070 */
[----:B-1----:R-:W-:Y:S01]  /*0120*/  IMAD.WIDE.U32 R2, R7, 0x4, R4 ;  /* 0x0000000407027825 */ /* 0x002fe200078e0004 */
[----:B------:R-:W-:-:S03]  /*0130*/  LOP3.LUT R0, R8, 0x3, RZ, 0xc0, !PT ;  /* 0x0000000308007812 */ /* 0x000fc600078ec0ff */
[----:B------:R-:W-:Y:S01]  /*0140*/  IMAD.WIDE R4, R7, 0x4, R4 ;  /* 0x0000000407047825 */ /* 0x000fe200078e0204 */
[----:B0-----:R-:W-:Y:S07]  /*0150*/  @!P2 BRA `(.L_x_0) ;  /* 0x0000000000a4a947 */ /* 0x001fee0003800000 */
[----:B------:R-:W-:-:S05]  /*0160*/  LOP3.LUT R6, R8, 0x7ffffffc, RZ, 0xc0, !PT ;  /* 0x7ffffffc08067812 */ /* 0x000fca00078ec0ff */
[----:B------:R-:W-:-:S07]  /*0170*/  IMAD.MOV R9, RZ, RZ, -R6 ;  /* 0x000000ffff097224 */ /* 0x000fce00078e0a06 */
.L_x_9:
[----:B------:R-:W-:Y:S06]  /*0180*/  BAR.SYNC.DEFER_BLOCKING 0x0 ;  /* 0x0000000000007b1d */ /* 0x000fec0000010000 */
[----:B------:R-:W-:Y:S04]  /*0190*/  BSSY.RECONVERGENT B0, `(.L_x_1) ;  /* 0x0000007000007945 */ /* 0x000fe80003800200 */
[----:B0123--:R-:W-:Y:S05]  /*01a0*/  @!P0 BRA `(.L_x_2) ;  /* 0x0000000000148947 */ /* 0x00ffea0003800000 */
[----:B------:R-:W2:Y:S04]  /*01b0*/  LDG.E R7, desc[UR4][R4.64] ;  /* 0x0000000404077981 */ /* 0x000ea8000c1e1900 */
[----:B------:R-:W2:Y:S02]  /*01c0*/  LDG.E R8, desc[UR4][R4.64+0x4] ;  /* 0x0000040404087981 */ /* 0x000ea4000c1e1900 */
[----:B--2---:R-:W-:-:S13]  /*01d0*/  ISETP.GT.AND P2, PT, R7, R8, PT ;  /* 0x000000080700720c */ /* 0x004fda0003f44270 */
[----:B------:R0:W-:Y:S04]  /*01e0*/  @P2 STG.E desc[UR4][R4.64], R8 ;  /* 0x0000000804002986 */ /* 0x0001e8000c101904 */
[----:B------:R0:W-:Y:S02]  /*01f0*/  @P2 STG.E desc[UR4][R4.64+0x4], R7 ;  /* 0x0000040704002986 */ /* 0x0001e4000c101904 */
.L_x_2:
[----:B------:R-:W-:Y:S05]  /*0200*/  BSYNC.RECONVERGENT B0 ;  /* 0x0000000000007941 */ /* 0x000fea0003800200 */
.L_x_1:
[----:B------:R-:W-:Y:S06]  /*0210*/  BAR.SYNC.DEFER_BLOCKING 0x0 ;  /* 0x0000000000007b1d */ /* 0x000fec0000010000 */
[----:B------:R-:W-:Y:S04]  /*0220*/  BSSY.RECONVERGENT B0, `(.L_x_3) ;  /* 0x0000007000007945 */ /* 0x000fe80003800200 */
[----:B------:R-:W-:Y:S05]  /*0230*/  @!P1 BRA `(.L_x_4) ;  /* 0x0000000000149947 */ /* 0x000fea0003800000 */
[----:B0-----:R-:W2:Y:S04]  /*0240*/  LDG.E R7, desc[UR4][R2.64] ;  /* 0x0000000402077981 */ /* 0x001ea8000c1e1900 */
[----:B------:R-:W2:Y:S02]  /*0250*/  LDG.E R8, desc[UR4][R2.64+0x4] ;  /* 0x0000040402087981 */ /* 0x000ea4000c1e1900 */
[----:B--2---:R-:W-:-:S13]  /*0260*/  ISETP.GT.AND P2, PT, R7, R8, PT ;  /* 0x000000080700720c */ /* 0x004fda0003f44270 */
[----:B------:R1:W-:Y:S04]  /*0270*/  @P2 STG.E desc[UR4][R2.64], R8 ;  /* 0x0000000802002986 */ /* 0x0003e8000c101904 */
[----:B------:R1:W-:Y:S02]  /*0280*/  @P2 STG.E desc[UR4][R2.64+0x4], R7 ;  /* 0x0000040702002986 */ /* 0x0003e4000c101904 */
.L_x_4:
[----:B------:R-:W-:Y:S05]  /*0290*/  BSYNC.RECONVERGENT B0 ;  /* 0x0000000000007941 */ /* 0x000fea0003800200 */
.L_x_3:
[----:B------:R-:W-:Y:S06]  /*02a0*/  BAR.SYNC.DEFER_BLOCKING 0x0 ;  /* 0x0000000000007b1d */ /* 0x000fec0000010000 */
[----:B------:R-:W-:Y:S04]  /*02b0*/  BSSY.RECONVERGENT B0, `(.L_x_5) ;  /* 0x0000007000007945 */ /* 0x000fe80003800200 */
[----:B------:R-:W-:Y:S05]  /*02c0*/  @!P0 BRA `(.L_x_6) ;  /* 0x0000000000148947 */ /* 0x000fea0003800000 */
[----:B01----:R-:W2:Y:S04]  /*02d0*/  LDG.E R7, desc[UR4][R4.64] ;  /* 0x0000000404077981 */ /* 0x003ea8000c1e1900 */
[----:B------:R-:W2:Y:S02]  /*02e0*/  LDG.E R8, desc[UR4][R4.64+0x4] ;  /* 0x0000040404087981 */ /* 0x000ea4000c1e1900 */
[----:B--2---:R-:W-:-:S13]  /*02f0*/  ISETP.GT.AND P2, PT, R7, R8, PT ;  /* 0x000000080700720c */ /* 0x004fda0003f44270 */
[----:B------:R2:W-:Y:S04]  /*0300*/  @P2 STG.E desc[UR4][R4.64], R8 ;  /* 0x0000000804002986 */ /* 0x0005e8000c101904 */
[----:B------:R2:W-:Y:S02]  /*0310*/  @P2 STG.E desc[UR4][R4.64+0x4], R7 ;  /* 0x0000040704002986 */ /* 0x0005e4000c101904 */
.L_x_6:
[----:B------:R-:W-:Y:S05]  /*0320*/  BSYNC.RECONVERGENT B0 ;  /* 0x0000000000007941 */ /* 0x000fea0003800200 */
.L_x_5:
[----:B------:R-:W-:Y:S01]  /*0330*/  VIADD R9, R9, 0x4 ;  /* 0x0000000409097836 */ /* 0x000fe20000000000 */
[----:B------:R-:W-:Y:S04]  /*0340*/  BAR.SYNC.DEFER_BLOCKING 0x0 ;  /* 0x0000000000007b1d */ /* 0x000fe80000010000 */
[----:B------:R-:W-:Y:S02]  /*0350*/  ISETP.NE.AND P3, PT, R9, RZ, PT ;  /* 0x000000ff0900720c */ /* 0x000fe40003f65270 */
[----:B------:R-:W-:Y:S04]  /*0360*/  BSSY.RECONVERGENT B0, `(.L_x_7) ;  /* 0x0000007000007945 */ /* 0x000fe80003800200 */
[----:B------:R-:W-:Y:S07]  /*0370*/  @!P1 BRA `(.L_x_8) ;  /* 0x0000000000149947 */ /* 0x000fee0003800000 */
[----:B012---:R-:W2:Y:S04]  /*0380*/  LDG.E R7, desc[UR4][R2.64] ;  /* 0x0000000402077981 */ /* 0x007ea8000c1e1900 */
[----:B------:R-:W2:Y:S02]  /*0390*/  LDG.E R8, desc[UR4][R2.64+0x4] ;  /* 0x0000040402087981 */ /* 0x000ea4000c1e1900 */
[----:B--2---:R-:W-:-:S13]  /*03a0*/  ISETP.GT.AND P2, PT, R7, R8, PT ;  /* 0x000000080700720c */ /* 0x004fda0003f44270 */
[----:B------:R3:W-:Y:S04]  /*03b0*/  @P2 STG.E desc[UR4][R2.64], R8 ;  /* 0x0000000802002986 */ /* 0x0007e8000c101904 */
[----:B------:R3:W-:Y:S02]  /*03c0*/  @P2 STG.E desc[UR4][R2.64+0x4], R7 ;  /* 0x0000040702002986 */ /* 0x0007e4000c101904 */
.L_x_8:
[----:B------:R-:W-:Y:S05]  /*03d0*/  BSYNC.RECONVERGENT B0 ;  /* 0x0000000000007941 */ /* 0x000fea0003800200 */
.L_x_7:
[----:B------:R-:W-:Y:S05]  /*03e0*/  @P3 BRA `(.L_x_9) ;  /* 0xfffffffc00643947 */ /* 0x000fea000383ffff */
.L_x_0:
[----:B------:R-:W-:-:S13]  /*03f0*/  ISETP.NE.AND P2, PT, R0, RZ, PT ;  /* 0x000000ff0000720c */ /* 0x000fda0003f45270 */
[----:B------:R-:W-:Y:S05]  /*0400*/  @!P2 EXIT ;  /* 0x000000000000a94d */ /* 0x000fea0003800000 */
[----:B------:R-:W-:-:S07]  /*0410*/  IMAD.MOV R0, RZ, RZ, -R0 ;  /* 0x000000ffff007224 */ /* 0x000fce00078e0a00 */
.L_x_13:
[----:B0123--:R-:W-:Y:S01]  /*0420*/  LOP3.LUT R7, R6, 0x1, RZ, 0xc0, !PT ;  /* 0x0000000106077812 */ /* 0x00ffe200078ec0ff */
[----:B------:R-:W-:Y:S01]  /*0430*/  VIADD R0, R0, 0x1 ;  /* 0x0000000100007836 */ /* 0x000fe20000000000 */
[----:B------:R-:W-:Y:S02]  /*0440*/  BAR.SYNC.DEFER_BLOCKING 0x0 ;  /* 0x0000000000007b1d */ /* 0x000fe40000010000 */
[----:B------:R-:W-:Y:S02]  /*0450*/  ISETP.NE.U32.AND P3, PT, R7, 0x1, PT ;  /* 0x000000010700780c */ /* 0x000fe40003f65070 */
[----:B------:R-:W-:Y:S02]  /*0460*/  ISETP.NE.AND P2, PT, R0, RZ, PT ;  /* 0x000000ff0000720c */ /* 0x000fe40003f45270 */
[----:B------:R-:W-:Y:S09]  /*0470*/  BSSY.RECONVERGENT B0, `(.L_x_10) ;  /* 0x0000010000007945 */ /* 0x000ff20003800200 */
[----:B------:R-:W-:Y:S05]  /*0480*/  @P3 BRA `(.L_x_11) ;  /* 0x0000000000203947 */ /* 0x000fea0003800000 */
[----:B------:R-:W-:Y:S05]  /*0490*/  @!P1 BRA `(.L_x_12) ;  /* 0x0000000000349947 */ /* 0x000fea0003800000 */
[----:B------:R-:W2:Y:S04]  /*04a0*/  LDG.E R7, desc[UR4][R2.64] ;  /* 0x0000000402077981 */ /* 0x000ea8000c1e1900 */
[----:B------:R-:W2:Y:S02]  /*04b0*/  LDG.E R8, desc[UR4][R2.64+0x4] ;  /* 0x0000040402087981 */ /* 0x000ea4000c1e1900 */
[----:B--2---:R-:W-:-:S13]  /*04c0*/  ISETP.GT.AND P3, PT, R7, R8, PT ;  /* 0x000000080700720c */ /* 0x004fda0003f64270 */
[----:B------:R-:W-:Y:S05]  /*04d0*/  @!P3 BRA `(.L_x_12) ;  /* 0x000000000024b947 */ /* 0x000fea0003800000 */
[----:B------:R0:W-:Y:S04]  /*04e0*/  STG.E desc[UR4][R2.64], R8 ;  /* 0x0000000802007986 */ /* 0x0001e8000c101904 */
[----:B------:R0:W-:Y:S01]  /*04f0*/  STG.E desc[UR4][R2.64+0x4], R7 ;  /* 0x0000040702007986 */ /* 0x0001e2000c101904 */
[----:B------:R-:W-:Y:S05]  /*0500*/  BRA `(.L_x_12) ;  /* 0x0000000000187947 */ /* 0x000fea0003800000 */
.L_x_11:
[----:B------:R-:W-:Y:S05]  /*0510*/  @!P0 BRA `(.L_x_12) ;  /* 0x0000000000148947 */ /* 0x000fea0003800000 */
[----:B------:R-:W2:Y:S04]  /*0520*/  LDG.E R7, desc[UR4][R4.64] ;  /* 0x0000000404077981 */ /* 0x000ea8000c1e1900 */
[----:B------:R-:W2:Y:S02]  /*0530*/  LDG.E R8, desc[UR4][R4.64+0x4] ;  /* 0x0000040404087981 */ /* 0x000ea4000c1e1900 */
[----:B--2---:R-:W-:-:S13]  /*0540*/  ISETP.GT.AND P3, PT, R7, R8, PT ;  /* 0x000000080700720c */ /* 0x004fda0003f64270 */
[----:B------:R1:W-:Y:S04]  /*0550*/  @P3 STG.E desc[UR4][R4.64], R8 ;  /* 0x0000000804003986 */ /* 0x0003e8000c101904 */
[----:B------:R1:W-:Y:S02]  /*0560*/  @P3 STG.E desc[UR4][R4.64+0x4], R7 ;  /* 0x0000040704003986 */ /* 0x0003e4000c101904 */
.L_x_12:
[----:B------:R-:W-:Y:S05]  /*0570*/  BSYNC.RECONVERGENT B0 ;  /* 0x0000000000007941 */ /* 0x000fea0003800200 */
.L_x_10:
[----:B------:R-:W-:Y:S01]  /*0580*/  VIADD R6, R6, 0x1 ;  /* 0x0000000106067836 */ /* 0x000fe20000000000 */
[----:B------:R-:W-:Y:S06]  /*0590*/  @P2 BRA `(.L_x_13) ;  /* 0xfffffffc00a02947 */ /* 0x000fec000383ffff */
[----:B------:R-:W-:Y:S05]  /*05a0*/  EXIT ;  /* 0x000000000000794d */ /* 0x000fea0003800000 */
.L_x_14:
[----:B------:R-:W-:-:S00]  /*05b0*/  BRA `(.L_x_14) ;  /* 0xfffffffc00fc7947 */ /* 0x000fc0000383ffff */
[----:B------:R-:W-:-:S00]  /*05c0*/  NOP ;  /* 0x0000000000007918 */ /* 0x000fc00000000000 */
        /* <DEDUP_REMOVED lines=11> */
.L_x_15:


//--------------------- .nv.shared.reserved.0     --------------------------
	.section	.nv.shared.reserved.0,"aw",@nobits
	.weak		__nv_reservedSMEM_offset_0_alias
	.size		__nv_reservedSMEM_offset_0_alias, 0, 64
	.other		__nv_reservedSMEM_offset_0_alias,@"STO_CUDA_RESERVED_SHARED STV_DEFAULT"
__nv_reservedSMEM_offset_0_alias:
	.zero		0
	.zero		64


//--------------------- .nv.constant0._Z17oddEvenSortKernelPii --------------------------
	.section	.nv.constant0._Z17oddEvenSortKernelPii,"a",@progbits
	.sectionflags	@""
	.align	4
.nv.constant0._Z17oddEvenSortKernelPii:
	.zero		908


//--------------------- SYMBOLS --------------------------

	.type		.nv.reservedSmem.offset0,@object
	.size		.nv.reservedSmem.offset0,0x4
